	.headerflags	@"EF_CUDA_TEXMODE_UNIFIED EF_CUDA_64BIT_ADDRESS EF_CUDA_ACCELERATORS EF_CUDA_SM90 EF_CUDA_VIRTUAL_SM(EF_CUDA_SM90)"
	.elftype	@"ET_EXEC"


//--------------------- .nv.info                  --------------------------
	.section	.nv.info,"",@"SHT_CUDA_INFO"
	.align	4


	//----- nvinfo : EIATTR_REGCOUNT
	.align		4
        /*0000*/ 	.byte	0x04, 0x2f
        /*0002*/ 	.short	(.L_1 - .L_0)
	.align		4
.L_0:
        /*0004*/ 	.word	index@(triton_poi_fused_add_mean_sigmoid_2)
        /*0008*/ 	.word	0x0000001e


	//----- nvinfo : EIATTR_MIN_STACK_SIZE
	.align		4
.L_1:
        /*000c*/ 	.byte	0x04, 0x12
        /*000e*/ 	.short	(.L_3 - .L_2)
	.align		4
.L_2:
        /*0010*/ 	.word	index@(triton_poi_fused_add_mean_sigmoid_2)
        /*0014*/ 	.word	0x00000000


	//----- nvinfo : EIATTR_FRAME_SIZE
	.align		4
.L_3:
        /*0018*/ 	.byte	0x04, 0x11
        /*001a*/ 	.short	(.L_5 - .L_4)
	.align		4
.L_4:
        /*001c*/ 	.word	index@(triton_poi_fused_add_mean_sigmoid_2)
        /*0020*/ 	.word	0x00000000


	//----- nvinfo : EIATTR_MIN_STACK_SIZE
	.align		4
.L_5:
        /*0024*/ 	.byte	0x04, 0x12
        /*0026*/ 	.short	(.L_7 - .L_6)
	.align		4
.L_6:
        /*0028*/ 	.word	index@(triton_poi_fused_add_mean_sigmoid_2)
        /*002c*/ 	.word	0x00000000
.L_7:


//--------------------- .nv.info.triton_poi_fused_add_mean_sigmoid_2 --------------------------
	.section	.nv.info.triton_poi_fused_add_mean_sigmoid_2,"",@"SHT_CUDA_INFO"
	.sectionflags	@""
	.align	4


	//----- nvinfo : EIATTR_CUDA_API_VERSION
	.align		4
        /*0000*/ 	.byte	0x04, 0x37
        /*0002*/ 	.short	(.L_9 - .L_8)
.L_8:
        /*0004*/ 	.word	0x0000007c


	//----- nvinfo : EIATTR_KPARAM_INFO
	.align		4
.L_9:
        /*0008*/ 	.byte	0x04, 0x17
        /*000a*/ 	.short	(.L_11 - .L_10)
.L_10:
        /*000c*/ 	.word	0x00000000
        /*0010*/ 	.short	0x0003
        /*0012*/ 	.short	0x0018
        /*0014*/ 	.byte	0x00, 0xf0, 0x11, 0x00


	//----- nvinfo : EIATTR_KPARAM_INFO
	.align		4
.L_11:
        /*0018*/ 	.byte	0x04, 0x17
        /*001a*/ 	.short	(.L_13 - .L_12)
.L_12:
        /*001c*/ 	.word	0x00000000
        /*0020*/ 	.short	0x0002
        /*0022*/ 	.short	0x0010
        /*0024*/ 	.byte	0x00, 0xf4, 0x21, 0x00


	//----- nvinfo : EIATTR_KPARAM_INFO
	.align		4
.L_13:
        /*0028*/ 	.byte	0x04, 0x17
        /*002a*/ 	.short	(.L_15 - .L_14)
.L_14:
        /*002c*/ 	.word	0x00000000
        /*0030*/ 	.short	0x0001
        /*0032*/ 	.short	0x0008
        /*0034*/ 	.byte	0x00, 0xf4, 0x21, 0x00


	//----- nvinfo : EIATTR_KPARAM_INFO
	.align		4
.L_15:
        /*0038*/ 	.byte	0x04, 0x17
        /*003a*/ 	.short	(.L_17 - .L_16)
.L_16:
        /*003c*/ 	.word	0x00000000
        /*0040*/ 	.short	0x0000
        /*0042*/ 	.short	0x0000
        /*0044*/ 	.byte	0x00, 0xf4, 0x21, 0x00


	//----- nvinfo : EIATTR_SPARSE_MMA_MASK
	.align		4
.L_17:
        /*0048*/ 	.byte	0x03, 0x50
        /*004a*/ 	.short	0x0000


	//----- nvinfo : EIATTR_MAXREG_COUNT
	.align		4
        /*004c*/ 	.byte	0x03, 0x1b
        /*004e*/ 	.short	0x00ff


	//----- nvinfo : EIATTR_EXIT_INSTR_OFFSETS
	.align		4
        /*0050*/ 	.byte	0x04, 0x1c
        /*0052*/ 	.short	(.L_19 - .L_18)


	//   ....[0]....
.L_18:
        /*0054*/ 	.word	0x00000960


	//   ....[1]....
        /*0058*/ 	.word	0x000009a0


	//----- nvinfo : EIATTR_REQNTID
	.align		4
.L_19:
        /*005c*/ 	.byte	0x04, 0x10
        /*005e*/ 	.short	(.L_21 - .L_20)
.L_20:
        /*0060*/ 	.word	0x00000020
        /*0064*/ 	.word	0x00000001
        /*0068*/ 	.word	0x00000001


	//----- nvinfo : EIATTR_CBANK_PARAM_SIZE
	.align		4
.L_21:
        /*006c*/ 	.byte	0x03, 0x19
        /*006e*/ 	.short	0x001c


	//----- nvinfo : EIATTR_PARAM_CBANK
	.align		4
        /*0070*/ 	.byte	0x04, 0x0a
        /*0072*/ 	.short	(.L_23 - .L_22)
	.align		4
.L_22:
        /*0074*/ 	.word	index@(.nv.constant0.triton_poi_fused_add_mean_sigmoid_2)
        /*0078*/ 	.short	0x0210
        /*007a*/ 	.short	0x001c


	//----- nvinfo : EIATTR_SW_WAR
	.align		4
.L_23:
        /*007c*/ 	.byte	0x04, 0x36
        /*007e*/ 	.short	(.L_25 - .L_24)
.L_24:
        /*0080*/ 	.word	0x00000008
.L_25:


//--------------------- .nv.callgraph             --------------------------
	.section	.nv.callgraph,"",@"SHT_CUDA_CALLGRAPH"
	.align	4
	.sectionentsize	8
	.align		4
        /*0000*/ 	.word	0x00000000
	.align		4
        /*0004*/ 	.word	0xffffffff
	.align		4
        /*0008*/ 	.word	0x00000000
	.align		4
        /*000c*/ 	.word	0xfffffffe
	.align		4
        /*0010*/ 	.word	0x00000000
	.align		4
        /*0014*/ 	.word	0xfffffffd
	.align		4
        /*0018*/ 	.word	0x00000000
	.align		4
        /*001c*/ 	.word	0xfffffffc


//--------------------- .text.triton_poi_fused_add_mean_sigmoid_2 --------------------------
	.section	.text.triton_poi_fused_add_mean_sigmoid_2,"ax",@progbits
	.align	128
        .global         triton_poi_fused_add_mean_sigmoid_2
        .type           triton_poi_fused_add_mean_sigmoid_2,@function
        .size           triton_poi_fused_add_mean_sigmoid_2,(.L_x_1 - triton_poi_fused_add_mean_sigmoid_2)
        .other          triton_poi_fused_add_mean_sigmoid_2,@"STO_CUDA_ENTRY STV_DEFAULT"
triton_poi_fused_add_mean_sigmoid_2:
.text.triton_poi_fused_add_mean_sigmoid_2:
[----:B------:R-:W0:Y:S01]  /*0000*/  LDC R1, c[0x0][0x28] ;  /* 0x00000a00ff017b82 */ /* 0x000e220000000800 */
[----:B------:R-:W1:Y:S07]  /*0010*/  S2R R0, SR_TID.X ;  /* 0x0000000000007919 */ /* 0x000e6e0000002100 */
[----:B------:R-:W2:Y:S01]  /*0020*/  LDC.64 R6, c[0x0][0x210] ;  /* 0x00008400ff067b82 */ /* 0x000ea20000000a00 */
[----:B------:R-:W-:Y:S01]  /*0030*/  CS2R R18, SRZ ;  /* 0x0000000000127805 */ /* 0x000fe2000001ff00 */
[----:B------:R-:W-:Y:S01]  /*0040*/  ULDC.64 UR4, c[0x0][0x208] ;  /* 0x0000820000047ab9 */ /* 0x000fe20000000a00 */
[----:B------:R-:W3:Y:S01]  /*0050*/  S2R R3, SR_CTAID.X ;  /* 0x0000000000037919 */ /* 0x000ee20000002500 */
[----:B------:R-:W-:-:S02]  /*0060*/  CS2R R20, SRZ ;  /* 0x0000000000147805 */ /* 0x000fc4000001ff00 */
[----:B------:R-:W-:Y:S02]  /*0070*/  CS2R R22, SRZ ;  /* 0x0000000000167805 */ /* 0x000fe4000001ff00 */
[----:B------:R-:W-:Y:S01]  /*0080*/  CS2R R24, SRZ ;  /* 0x0000000000187805 */ /* 0x000fe2000001ff00 */
[----:B------:R-:W4:Y:S01]  /*0090*/  LDC.64 R16, c[0x0][0x218] ;  /* 0x00008600ff107b82 */ /* 0x000f220000000a00 */
[----:B-1----:R-:W-:-:S04]  /*00a0*/  SHF.L.U32 R0, R0, 0x1, RZ ;  /* 0x0000000100007819 */ /* 0x002fc800000006ff */
[----:B------:R-:W-:-:S04]  /*00b0*/  LOP3.LUT R0, R0, 0x3e, RZ, 0xc0, !PT ;  /* 0x0000003e00007812 */ /* 0x000fc800078ec0ff */
[----:B---3--:R-:W-:-:S04]  /*00c0*/  LEA R0, R3, R0, 0x6 ;  /* 0x0000000003007211 */ /* 0x008fc800078e30ff */
[----:B------:R-:W-:Y:S02]  /*00d0*/  SHF.R.S32.HI R3, RZ, 0x1f, R0 ;  /* 0x0000001fff037819 */ /* 0x000fe40000011400 */
[----:B------:R-:W-:Y:S02]  /*00e0*/  ISETP.GE.AND P0, PT, R0, 0x40, PT ;  /* 0x000000400000780c */ /* 0x000fe40003f06270 */
[----:B------:R-:W-:-:S04]  /*00f0*/  LEA.HI R3, R3, R0, RZ, 0x4 ;  /* 0x0000000003037211 */ /* 0x000fc800078f20ff */
[----:B------:R-:W-:-:S04]  /*0100*/  SHF.R.S32.HI R2, RZ, 0x4, R3 ;  /* 0x00000004ff027819 */ /* 0x000fc80000011403 */
[----:B------:R-:W-:-:S05]  /*0110*/  SHF.L.U32 R5, R2, 0x2, RZ ;  /* 0x0000000202057819 */ /* 0x000fca00000006ff */
[----:B--2---:R-:W-:-:S05]  /*0120*/  IMAD.WIDE R6, R5, 0x4, R6 ;  /* 0x0000000405067825 */ /* 0x004fca00078e0206 */
[----:B------:R-:W2:Y:S04]  /*0130*/  @!P0 LDG.E.EL R19, desc[UR4][R6.64] ;  /* 0x0000000406138981 */ /* 0x000ea8000c2e1900 */
[----:B------:R-:W3:Y:S04]  /*0140*/  @!P0 LDG.E.EL R18, desc[UR4][R6.64] ;  /* 0x0000000406128981 */ /* 0x000ee8000c2e1900 */
[----:B------:R-:W5:Y:S04]  /*0150*/  @!P0 LDG.E.EL R20, desc[UR4][R6.64+0x4] ;  /* 0x0000040406148981 */ /* 0x000f68000c2e1900 */
[----:B------:R-:W5:Y:S04]  /*0160*/  @!P0 LDG.E.EL R21, desc[UR4][R6.64+0x4] ;  /* 0x0000040406158981 */ /* 0x000f68000c2e1900 */
[----:B------:R-:W5:Y:S04]  /*0170*/  @!P0 LDG.E.EL R22, desc[UR4][R6.64+0x8] ;  /* 0x0000080406168981 */ /* 0x000f68000c2e1900 */
[----:B------:R-:W5:Y:S04]  /*0180*/  @!P0 LDG.E.EL R23, desc[UR4][R6.64+0x8] ;  /* 0x0000080406178981 */ /* 0x000f68000c2e1900 */
[----:B------:R-:W5:Y:S04]  /*0190*/  @!P0 LDG.E.EL R25, desc[UR4][R6.64+0xc] ;  /* 0x00000c0406198981 */ /* 0x000f68000c2e1900 */
[----:B------:R1:W5:Y:S01]  /*01a0*/  @!P0 LDG.E.EL R24, desc[UR4][R6.64+0xc] ;  /* 0x00000c0406188981 */ /* 0x000362000c2e1900 */
[----:B------:R-:W-:-:S04]  /*01b0*/  LOP3.LUT R3, R3, 0xfffffff0, RZ, 0xc0, !PT ;  /* 0xfffffff003037812 */ /* 0x000fc800078ec0ff */
[----:B------:R-:W-:-:S04]  /*01c0*/  IADD3 R3, R0, -R3, RZ ;  /* 0x8000000300037210 */ /* 0x000fc80007ffe0ff */
[----:B------:R-:W-:-:S04]  /*01d0*/  LEA R9, R2, R3, 0x6 ;  /* 0x0000000302097211 */ /* 0x000fc800078e30ff */
[----:B------:R-:W-:Y:S02]  /*01e0*/  IADD3 R13, R9, 0x10, RZ ;  /* 0x00000010090d7810 */ /* 0x000fe40007ffe0ff */
[----:B------:R-:W-:Y:S02]  /*01f0*/  CS2R R2, SRZ ;  /* 0x0000000000027805 */ /* 0x000fe4000001ff00 */
[----:B------:R-:W-:Y:S01]  /*0200*/  IADD3 R15, R9, 0x20, RZ ;  /* 0x00000020090f7810 */ /* 0x000fe20007ffe0ff */
[--C-:B----4-:R-:W-:Y:S01]  /*0210*/  IMAD.WIDE R12, R13, 0x4, R16.reuse ;  /* 0x000000040d0c7825 */ /* 0x110fe200078e0210 */
[----:B------:R-:W-:Y:S02]  /*0220*/  CS2R R4, SRZ ;  /* 0x0000000000047805 */ /* 0x000fe4000001ff00 */
[----:B-1----:R-:W-:Y:S01]  /*0230*/  CS2R R6, SRZ ;  /* 0x0000000000067805 */ /* 0x002fe2000001ff00 */
[----:B------:R-:W-:Y:S01]  /*0240*/  IMAD.WIDE R10, R9, 0x4, R16 ;  /* 0x00000004090a7825 */ /* 0x000fe200078e0210 */
[----:B------:R-:W4:Y:S01]  /*0250*/  @!P0 LDG.E.64 R2, desc[UR4][R12.64] ;  /* 0x000000040c028981 */ /* 0x000f22000c1e1b00 */
[----:B------:R-:W-:-:S02]  /*0260*/  IADD3 R9, R9, 0x30, RZ ;  /* 0x0000003009097810 */ /* 0x000fc40007ffe0ff */
[--C-:B------:R-:W-:Y:S01]  /*0270*/  IMAD.WIDE R14, R15, 0x4, R16.reuse ;  /* 0x000000040f0e7825 */ /* 0x100fe200078e0210 */
[----:B------:R1:W4:Y:S03]  /*0280*/  @!P0 LDG.E.64 R4, desc[UR4][R10.64] ;  /* 0x000000040a048981 */ /* 0x000326000c1e1b00 */
[----:B------:R-:W-:Y:S01]  /*0290*/  IMAD.WIDE R16, R9, 0x4, R16 ;  /* 0x0000000409107825 */ /* 0x000fe200078e0210 */
[----:B------:R2:W4:Y:S01]  /*02a0*/  @!P0 LDG.E.64 R6, desc[UR4][R14.64] ;  /* 0x000000040e068981 */ /* 0x000522000c1e1b00 */
[----:B------:R-:W-:Y:S01]  /*02b0*/  CS2R R8, SRZ ;  /* 0x0000000000087805 */ /* 0x000fe2000001ff00 */
[----:B------:R-:W-:Y:S01]  /*02c0*/  HFMA2.MMA R27, -RZ, RZ, 1.625, 0 ;  /* 0x3e800000ff1b7435 */ /* 0x000fe200000001ff */
[----:B01----:R-:W0:Y:S04]  /*02d0*/  LDC.64 R10, c[0x0][0x220] ;  /* 0x00008800ff0a7b82 */ /* 0x003e280000000a00 */
[----:B------:R1:W4:Y:S01]  /*02e0*/  @!P0 LDG.E.64 R8, desc[UR4][R16.64] ;  /* 0x0000000410088981 */ /* 0x000322000c1e1b00 */
[----:B0-----:R-:W-:-:S04]  /*02f0*/  IMAD.WIDE R10, R0, 0x4, R10 ;  /* 0x00000004000a7825 */ /* 0x001fc800078e020a */
[----:B--2---:R-:W-:Y:S01]  /*0300*/  FADD R19, RZ, -R19 ;  /* 0x80000013ff137221 */ /* 0x004fe20000000000 */
[----:B---3--:R-:W-:-:S03]  /*0310*/  FADD R18, RZ, -R18 ;  /* 0x80000012ff127221 */ /* 0x008fc60000000000 */
[----:B------:R-:W-:Y:S01]  /*0320*/  FMUL R19, R19, 1.4426950216293334961 ;  /* 0x3fb8aa3b13137820 */ /* 0x000fe20000400000 */
[----:B------:R-:W-:-:S04]  /*0330*/  FMUL R18, R18, 1.4426950216293334961 ;  /* 0x3fb8aa3b12127820 */ /* 0x000fc80000400000 */
[----:B------:R-:W-:Y:S02]  /*0340*/  FSETP.GEU.AND P3, PT, R19, -126, PT ;  /* 0xc2fc00001300780b */ /* 0x000fe40003f6e000 */
[----:B------:R-:W-:Y:S01]  /*0350*/  FSETP.GEU.AND P5, PT, R18, -126, PT ;  /* 0xc2fc00001200780b */ /* 0x000fe20003fae000 */
[----:B-----5:R-:W-:Y:S01]  /*0360*/  FADD R20, RZ, -R20 ;  /* 0x80000014ff147221 */ /* 0x020fe20000000000 */
[----:B------:R-:W-:-:S09]  /*0370*/  FADD R21, RZ, -R21 ;  /* 0x80000015ff157221 */ /* 0x000fd20000000000 */
[----:B------:R-:W-:Y:S02]  /*0380*/  @!P3 FMUL R19, R19, 0.5 ;  /* 0x3f0000001313b820 */ /* 0x000fe40000400000 */
[----:B------:R-:W-:Y:S01]  /*0390*/  @!P5 FMUL R18, R18, 0.5 ;  /* 0x3f0000001212d820 */ /* 0x000fe20000400000 */
[----:B------:R-:W-:Y:S01]  /*03a0*/  FMUL R20, R20, 1.4426950216293334961 ;  /* 0x3fb8aa3b14147820 */ /* 0x000fe20000400000 */
[----:B------:R-:W-:Y:S02]  /*03b0*/  FMUL R21, R21, 1.4426950216293334961 ;  /* 0x3fb8aa3b15157820 */ /* 0x000fe40000400000 */
[----:B------:R-:W0:Y:S01]  /*03c0*/  MUFU.EX2 R19, R19 ;  /* 0x0000001300137308 */ /* 0x000e220000000800 */
[----:B------:R-:W-:Y:S01]  /*03d0*/  FADD R22, RZ, -R22 ;  /* 0x80000016ff167221 */ /* 0x000fe20000000000 */
[----:B------:R-:W-:Y:S01]  /*03e0*/  FADD R23, RZ, -R23 ;  /* 0x80000017ff177221 */ /* 0x000fe20000000000 */
[----:B------:R-:W-:-:S05]  /*03f0*/  FSETP.GEU.AND P4, PT, R20, -126, PT ;  /* 0xc2fc00001400780b */ /* 0x000fca0003f8e000 */
[----:B------:R-:W2:Y:S01]  /*0400*/  MUFU.EX2 R18, R18 ;  /* 0x0000001200127308 */ /* 0x000ea20000000800 */
[----:B------:R-:W-:Y:S01]  /*0410*/  FSETP.GEU.AND P2, PT, R21, -126, PT ;  /* 0xc2fc00001500780b */ /* 0x000fe20003f4e000 */
[----:B------:R-:W-:Y:S01]  /*0420*/  FMUL R22, R22, 1.4426950216293334961 ;  /* 0x3fb8aa3b16167820 */ /* 0x000fe20000400000 */
[----:B------:R-:W-:Y:S01]  /*0430*/  FMUL R23, R23, 1.4426950216293334961 ;  /* 0x3fb8aa3b17177820 */ /* 0x000fe20000400000 */
[----:B------:R-:W-:Y:S01]  /*0440*/  FADD R25, RZ, -R25 ;  /* 0x80000019ff197221 */ /* 0x000fe20000000000 */
[----:B------:R-:W-:Y:S02]  /*0450*/  FADD R24, RZ, -R24 ;  /* 0x80000018ff187221 */ /* 0x000fe40000000000 */
[----:B------:R-:W-:Y:S01]  /*0460*/  FSETP.GEU.AND P1, PT, R22, -126, PT ;  /* 0xc2fc00001600780b */ /* 0x000fe20003f2e000 */
[----:B------:R-:W-:Y:S01]  /*0470*/  FMUL R25, R25, 1.4426950216293334961 ;  /* 0x3fb8aa3b19197820 */ /* 0x000fe20000400000 */
[----:B------:R-:W-:Y:S01]  /*0480*/  FSETP.GEU.AND P6, PT, R23, -126, PT ;  /* 0xc2fc00001700780b */ /* 0x000fe20003fce000 */
[----:B------:R-:W-:Y:S01]  /*0490*/  FMUL R24, R24, 1.4426950216293334961 ;  /* 0x3fb8aa3b18187820 */ /* 0x000fe20000400000 */
[----:B0-----:R-:W-:-:S02]  /*04a0*/  @!P3 FMUL R19, R19, R19 ;  /* 0x000000131313b220 */ /* 0x001fc40000400000 */
[----:B------:R-:W-:Y:S01]  /*04b0*/  FSETP.GEU.AND P3, PT, R25, -126, PT ;  /* 0xc2fc00001900780b */ /* 0x000fe20003f6e000 */
[----:B--2---:R-:W-:Y:S01]  /*04c0*/  @!P5 FMUL R18, R18, R18 ;  /* 0x000000121212d220 */ /* 0x004fe20000400000 */
[----:B------:R-:W-:Y:S01]  /*04d0*/  FSETP.GEU.AND P5, PT, R24, -126, PT ;  /* 0xc2fc00001800780b */ /* 0x000fe20003fae000 */
[----:B------:R-:W-:Y:S01]  /*04e0*/  @!P4 FMUL R20, R20, 0.5 ;  /* 0x3f0000001414c820 */ /* 0x000fe20000400000 */
[----:B------:R-:W-:-:S03]  /*04f0*/  @!P2 FMUL R21, R21, 0.5 ;  /* 0x3f0000001515a820 */ /* 0x000fc60000400000 */
[----:B------:R-:W-:Y:S02]  /*0500*/  @!P1 FMUL R22, R22, 0.5 ;  /* 0x3f00000016169820 */ /* 0x000fe40000400000 */
[----:B------:R-:W-:Y:S01]  /*0510*/  @!P6 FMUL R23, R23, 0.5 ;  /* 0x3f0000001717e820 */ /* 0x000fe20000400000 */
[----:B------:R-:W0:Y:S03]  /*0520*/  MUFU.EX2 R20, R20 ;  /* 0x0000001400147308 */ /* 0x000e260000000800 */
[----:B------:R-:W-:-:S05]  /*0530*/  @!P3 FMUL R25, R25, 0.5 ;  /* 0x3f0000001919b820 */ /* 0x000fca0000400000 */
[----:B------:R-:W2:Y:S01]  /*0540*/  MUFU.EX2 R21, R21 ;  /* 0x0000001500157308 */ /* 0x000ea20000000800 */
[----:B------:R-:W-:Y:S01]  /*0550*/  @!P5 FMUL R24, R24, 0.5 ;  /* 0x3f0000001818d820 */ /* 0x000fe20000400000 */
[----:B------:R-:W-:-:S06]  /*0560*/  FADD R18, R18, 1 ;  /* 0x3f80000012127421 */ /* 0x000fcc0000000000 */
[----:B------:R-:W3:Y:S08]  /*0570*/  MUFU.EX2 R22, R22 ;  /* 0x0000001600167308 */ /* 0x000ef00000000800 */
[----:B------:R-:W5:Y:S01]  /*0580*/  MUFU.EX2 R23, R23 ;  /* 0x0000001700177308 */ /* 0x000f620000000800 */
[----:B0-----:R-:W-:Y:S01]  /*0590*/  @!P4 FMUL R20, R20, R20 ;  /* 0x000000141414c220 */ /* 0x001fe20000400000 */
[----:B------:R-:W-:Y:S01]  /*05a0*/  FADD R19, R19, 1 ;  /* 0x3f80000013137421 */ /* 0x000fe20000000000 */
[----:B--2---:R-:W-:-:S05]  /*05b0*/  @!P2 FMUL R21, R21, R21 ;  /* 0x000000151515a220 */ /* 0x004fca0000400000 */
[----:B------:R-:W0:Y:S01]  /*05c0*/  MUFU.EX2 R25, R25 ;  /* 0x0000001900197308 */ /* 0x000e220000000800 */
[----:B------:R-:W-:-:S07]  /*05d0*/  FSETP.GT.AND P4, PT, R18, 8.50705917302346158658e+37, PT ;  /* 0x7e8000001200780b */ /* 0x000fce0003f84000 */
[----:B------:R-:W2:Y:S01]  /*05e0*/  MUFU.EX2 R24, R24 ;  /* 0x0000001800187308 */ /* 0x000ea20000000800 */
[----:B------:R-:W-:Y:S01]  /*05f0*/  FADD R20, R20, 1 ;  /* 0x3f80000014147421 */ /* 0x000fe20000000000 */
[----:B------:R-:W-:Y:S01]  /*0600*/  FADD R21, R21, 1 ;  /* 0x3f80000015157421 */ /* 0x000fe20000000000 */
[----:B------:R-:W-:Y:S01]  /*0610*/  FSETP.GT.AND P2, PT, R19, 8.50705917302346158658e+37, PT ;  /* 0x7e8000001300780b */ /* 0x000fe20003f44000 */
[----:B---3--:R-:W-:Y:S01]  /*0620*/  @!P1 FMUL R22, R22, R22 ;  /* 0x0000001616169220 */ /* 0x008fe20000400000 */
[----:B-----5:R-:W-:Y:S01]  /*0630*/  @!P6 FMUL R23, R23, R23 ;  /* 0x000000171717e220 */ /* 0x020fe20000400000 */
[----:B------:R-:W-:Y:S01]  /*0640*/  FSETP.GT.AND P1, PT, R20, 8.50705917302346158658e+37, PT ;  /* 0x7e8000001400780b */ /* 0x000fe20003f24000 */
[----:B0-----:R-:W-:Y:S01]  /*0650*/  @!P3 FMUL R25, R25, R25 ;  /* 0x000000191919b220 */ /* 0x001fe20000400000 */
[----:B------:R-:W-:Y:S01]  /*0660*/  FSETP.GT.AND P6, PT, R21, 8.50705917302346158658e+37, PT ;  /* 0x7e8000001500780b */ /* 0x000fe20003fc4000 */
[----:B------:R-:W-:Y:S01]  /*0670*/  FADD R22, R22, 1 ;  /* 0x3f80000016167421 */ /* 0x000fe20000000000 */
[----:B------:R-:W-:Y:S01]  /*0680*/  FADD R23, R23, 1 ;  /* 0x3f80000017177421 */ /* 0x000fe20000000000 */
[----:B------:R-:W-:Y:S01]  /*0690*/  @P4 FMUL R18, R18, 0.25 ;  /* 0x3e80000012124820 */ /* 0x000fe20000400000 */
[----:B------:R-:W-:Y:S01]  /*06a0*/  FSEL R12, R27, 1, P4 ;  /* 0x3f8000001b0c7808 */ /* 0x000fe20002000000 */
[----:B------:R-:W-:Y:S01]  /*06b0*/  FADD R26, R25, 1 ;  /* 0x3f800000191a7421 */ /* 0x000fe20000000000 */
[----:B--2---:R-:W-:Y:S01]  /*06c0*/  @!P5 FMUL R24, R24, R24 ;  /* 0x000000181818d220 */ /* 0x004fe20000400000 */
[----:B------:R-:W-:-:S02]  /*06d0*/  FSETP.GT.AND P5, PT, R22, 8.50705917302346158658e+37, PT ;  /* 0x7e8000001600780b */ /* 0x000fc40003fa4000 */
[----:B------:R-:W-:Y:S01]  /*06e0*/  FSETP.GT.AND P4, PT, R23, 8.50705917302346158658e+37, PT ;  /* 0x7e8000001700780b */ /* 0x000fe20003f84000 */
[----:B------:R-:W-:Y:S01]  /*06f0*/  FADD R24, R24, 1 ;  /* 0x3f80000018187421 */ /* 0x000fe20000000000 */
[----:B------:R-:W-:Y:S01]  /*0700*/  @P2 FMUL R19, R19, 0.25 ;  /* 0x3e80000013132820 */ /* 0x000fe20000400000 */
[----:B------:R-:W-:Y:S02]  /*0710*/  FSEL R15, R27, 1, P2 ;  /* 0x3f8000001b0f7808 */ /* 0x000fe40001000000 */
[----:B------:R-:W-:Y:S01]  /*0720*/  FSETP.GT.AND P2, PT, R26, 8.50705917302346158658e+37, PT ;  /* 0x7e8000001a00780b */ /* 0x000fe20003f44000 */
[----:B------:R-:W-:Y:S01]  /*0730*/  @P1 FMUL R20, R20, 0.25 ;  /* 0x3e80000014141820 */ /* 0x000fe20000400000 */
[----:B------:R-:W-:Y:S01]  /*0740*/  FSETP.GT.AND P3, PT, R24, 8.50705917302346158658e+37, PT ;  /* 0x7e8000001800780b */ /* 0x000fe20003f64000 */
[----:B------:R-:W-:Y:S01]  /*0750*/  @P6 FMUL R21, R21, 0.25 ;  /* 0x3e80000015156820 */ /* 0x000fe20000400000 */
[----:B------:R-:W-:Y:S02]  /*0760*/  MUFU.RCP R13, R18 ;  /* 0x00000012000d7308 */ /* 0x000fe40000001000 */
[----:B------:R-:W-:-:S02]  /*0770*/  @P5 FMUL R22, R22, 0.25 ;  /* 0x3e80000016165820 */ /* 0x000fc40000400000 */
[----:B------:R-:W-:-:S04]  /*0780*/  @P4 FMUL R23, R23, 0.25 ;  /* 0x3e80000017174820 */ /* 0x000fc80000400000 */
[----:B-1----:R-:W4:Y:S01]  /*0790*/  MUFU.RCP R17, R20 ;  /* 0x0000001400117308 */ /* 0x002f220000001000 */
[----:B------:R-:W-:-:S07]  /*07a0*/  @P2 FMUL R26, R26, 0.25 ;  /* 0x3e8000001a1a2820 */ /* 0x000fce0000400000 */
[----:B------:R-:W0:Y:S01]  /*07b0*/  MUFU.RCP R18, R21 ;  /* 0x0000001500127308 */ /* 0x000e220000001000 */
[----:B------:R-:W-:Y:S01]  /*07c0*/  @P3 FMUL R24, R24, 0.25 ;  /* 0x3e80000018183820 */ /* 0x000fe20000400000 */
[----:B------:R-:W-:-:S06]  /*07d0*/  FSEL R16, R27, 1, P1 ;  /* 0x3f8000001b107808 */ /* 0x000fcc0000800000 */
[----:B------:R1:W2:Y:S08]  /*07e0*/  MUFU.RCP R14, R19 ;  /* 0x00000013000e7308 */ /* 0x0002b00000001000 */
[----:B------:R-:W3:Y:S01]  /*07f0*/  MUFU.RCP R25, R22 ;  /* 0x0000001600197308 */ /* 0x000ee20000001000 */
[----:B-1----:R-:W-:-:S07]  /*0800*/  FSEL R19, R27, 1, P6 ;  /* 0x3f8000001b137808 */ /* 0x002fce0003000000 */
[----:B------:R-:W1:Y:S01]  /*0810*/  MUFU.RCP R20, R23 ;  /* 0x0000001700147308 */ /* 0x000e620000001000 */
[----:B----4-:R-:W-:Y:S01]  /*0820*/  FFMA R17, R17, R16, R2 ;  /* 0x0000001011117223 */ /* 0x010fe20000000002 */
[----:B0-----:R-:W-:Y:S01]  /*0830*/  FFMA R18, R18, R19, R3 ;  /* 0x0000001312127223 */ /* 0x001fe20000000003 */
[----:B------:R-:W-:-:S05]  /*0840*/  FSEL R2, R27, 1, P5 ;  /* 0x3f8000001b027808 */ /* 0x000fca0002800000 */
[----:B------:R-:W0:Y:S01]  /*0850*/  MUFU.RCP R21, R24 ;  /* 0x0000001800157308 */ /* 0x000e220000001000 */
[----:B------:R-:W-:-:S07]  /*0860*/  FSEL R3, R27, 1, P4 ;  /* 0x3f8000001b037808 */ /* 0x000fce0002000000 */
[----:B------:R-:W4:Y:S01]  /*0870*/  MUFU.RCP R26, R26 ;  /* 0x0000001a001a7308 */ /* 0x000f220000001000 */
[----:B------:R-:W-:Y:S01]  /*0880*/  FFMA R4, R13, R12, R4 ;  /* 0x0000000c0d047223 */ /* 0x000fe20000000004 */
[----:B--2---:R-:W-:Y:S01]  /*0890*/  FFMA R5, R14, R15, R5 ;  /* 0x0000000f0e057223 */ /* 0x004fe20000000005 */
[----:B---3--:R-:W-:Y:S01]  /*08a0*/  FFMA R25, R25, R2, R6 ;  /* 0x0000000219197223 */ /* 0x008fe20000000006 */
[----:B-1----:R-:W-:Y:S01]  /*08b0*/  FFMA R20, R20, R3, R7 ;  /* 0x0000000314147223 */ /* 0x002fe20000000007 */
[C---:B------:R-:W-:Y:S01]  /*08c0*/  FSEL R2, R27.reuse, 1, P3 ;  /* 0x3f8000001b027808 */ /* 0x040fe20001800000 */
[----:B------:R-:W-:Y:S01]  /*08d0*/  FADD R4, R4, R17 ;  /* 0x0000001104047221 */ /* 0x000fe20000000000 */
[----:B------:R-:W-:Y:S01]  /*08e0*/  FSEL R3, R27, 1, P2 ;  /* 0x3f8000001b037808 */ /* 0x000fe20001000000 */
[----:B------:R-:W-:Y:S02]  /*08f0*/  FADD R5, R5, R18 ;  /* 0x0000001205057221 */ /* 0x000fe40000000000 */
[----:B------:R-:W-:Y:S01]  /*0900*/  FADD R4, R4, R25 ;  /* 0x0000001904047221 */ /* 0x000fe20000000000 */
[----:B0-----:R-:W-:Y:S01]  /*0910*/  FFMA R21, R21, R2, R8 ;  /* 0x0000000215157223 */ /* 0x001fe20000000008 */
[----:B------:R-:W-:Y:S01]  /*0920*/  FADD R5, R5, R20 ;  /* 0x0000001405057221 */ /* 0x000fe20000000000 */
[----:B----4-:R-:W-:-:S02]  /*0930*/  FFMA R26, R26, R3, R9 ;  /* 0x000000031a1a7223 */ /* 0x010fc40000000009 */
[----:B------:R-:W-:Y:S02]  /*0940*/  FADD R4, R4, R21 ;  /* 0x0000001504047221 */ /* 0x000fe40000000000 */
[----:B------:R-:W-:Y:S01]  /*0950*/  FADD R5, R5, R26 ;  /* 0x0000001a05057221 */ /* 0x000fe20000000000 */
[----:B------:R-:W-:Y:S06]  /*0960*/  @P0 EXIT ;  /* 0x000000000000094d */ /* 0x000fec0003800000 */
[----:B------:R-:W-:Y:S01]  /*0970*/  FMUL R4, R4, 0.25 ;  /* 0x3e80000004047820 */ /* 0x000fe20000400000 */
[----:B------:R-:W-:-:S05]  /*0980*/  FMUL R5, R5, 0.25 ;  /* 0x3e80000005057820 */ /* 0x000fca0000400000 */
[----:B------:R-:W-:Y:S01]  /*0990*/  STG.E.64 desc[UR4][R10.64], R4 ;  /* 0x000000040a007986 */ /* 0x000fe2000c101b04 */
[----:B------:R-:W-:Y:S05]  /*09a0*/  EXIT ;  /* 0x000000000000794d */ /* 0x000fea0003800000 */
.L_x_0:
[----:B------:R-:W-:-:S00]  /*09b0*/  BRA `(.L_x_0) ;  /* 0xfffffffc00fc7947 */ /* 0x000fc0000383ffff */
[----:B------:R-:W-:-:S00]  /*09c0*/  NOP ;  /* 0x0000000000007918 */ /* 0x000fc00000000000 */
        /* <DEDUP_REMOVED lines=11> */
.L_x_1:


//--------------------- .nv.constant0.triton_poi_fused_add_mean_sigmoid_2 --------------------------
	.section	.nv.constant0.triton_poi_fused_add_mean_sigmoid_2,"a",@progbits
	.sectionflags	@""
	.align	4
.nv.constant0.triton_poi_fused_add_mean_sigmoid_2:
	.zero		556
